//
// Generated by NVIDIA NVVM Compiler
//
// Compiler Build ID: CL-36424714
// Cuda compilation tools, release 13.0, V13.0.88
// Based on NVVM 20.0.0
//

.version 9.0
.target sm_100
.address_size 64

	// .globl	_Z14testPrefixScanj
// _ZZ14testPrefixScanjE1c has been demoted

.visible .entry _Z14testPrefixScanj(
	.param .u32 _Z14testPrefixScanj_param_0
)
{
	.reg .pred 	%p<15>;
	.reg .b16 	%rs<18>;
	.reg .b32 	%r<28>;
	// demoted variable
	.shared .align 2 .b8 _ZZ14testPrefixScanjE1c[2048];
	ld.param.u32 	%r9, [_Z14testPrefixScanj_param_0];
	mov.u32 	%r27, %tid.x;
	setp.ge.u32 	%p1, %r27, %r9;
	@%p1 bra 	$L__BB0_3;
	mov.u32 	%r2, %ntid.x;
	mov.u32 	%r11, _ZZ14testPrefixScanjE1c;
	mov.u32 	%r26, %r27;
$L__BB0_2:
	shl.b32 	%r10, %r26, 1;
	add.s32 	%r12, %r11, %r10;
	mov.b16 	%rs1, 1;
	st.shared.u16 	[%r12], %rs1;
	add.s32 	%r26, %r26, %r2;
	setp.lt.u32 	%p2, %r26, %r9;
	@%p2 bra 	$L__BB0_2;
$L__BB0_3:
	setp.ge.u32 	%p3, %r27, %r9;
	bar.sync 	0;
	@%p3 bra 	$L__BB0_6;
	and.b32  	%r5, %r27, 31;
	mov.u32 	%r6, %ntid.x;
	mov.u32 	%r14, _ZZ14testPrefixScanjE1c;
$L__BB0_5:
	setp.lt.u32 	%p4, %r5, 16;
	setp.lt.u32 	%p5, %r5, 8;
	setp.lt.u32 	%p6, %r5, 4;
	setp.lt.u32 	%p7, %r5, 2;
	setp.eq.s32 	%p8, %r5, 0;
	shl.b32 	%r13, %r27, 1;
	add.s32 	%r15, %r14, %r13;
	ld.shared.u16 	%rs2, [%r15];
	cvt.u32.u16 	%r16, %rs2;
	shfl.sync.up.b32	%r17|%p9, %r16, 1, 0, -1;
	cvt.u16.u32 	%rs3, %r17;
	selp.b16 	%rs4, 0, %rs3, %p8;
	add.s16 	%rs5, %rs4, %rs2;
	cvt.u32.u16 	%r18, %rs5;
	shfl.sync.up.b32	%r19|%p10, %r18, 2, 0, -1;
	cvt.u16.u32 	%rs6, %r19;
	selp.b16 	%rs7, 0, %rs6, %p7;
	add.s16 	%rs8, %rs7, %rs5;
	cvt.u32.u16 	%r20, %rs8;
	shfl.sync.up.b32	%r21|%p11, %r20, 4, 0, -1;
	cvt.u16.u32 	%rs9, %r21;
	selp.b16 	%rs10, 0, %rs9, %p6;
	add.s16 	%rs11, %rs10, %rs8;
	cvt.u32.u16 	%r22, %rs11;
	shfl.sync.up.b32	%r23|%p12, %r22, 8, 0, -1;
	cvt.u16.u32 	%rs12, %r23;
	selp.b16 	%rs13, 0, %rs12, %p5;
	add.s16 	%rs14, %rs13, %rs11;
	cvt.u32.u16 	%r24, %rs14;
	shfl.sync.up.b32	%r25|%p13, %r24, 16, 0, -1;
	cvt.u16.u32 	%rs15, %r25;
	selp.b16 	%rs16, 0, %rs15, %p4;
	add.s16 	%rs17, %rs16, %rs14;
	st.shared.u16 	[%r15], %rs17;
	bar.warp.sync 	-1;
	add.s32 	%r27, %r27, %r6;
	setp.lt.u32 	%p14, %r27, %r9;
	@%p14 bra 	$L__BB0_5;
$L__BB0_6:
	bar.sync 	0;
	ret;

}


// ===== COMPILED SASS (sm_100) =====

	.target	sm_100

	.elftype	@"ET_EXEC"


//--------------------- .note.nv.tkinfo           --------------------------
	.section	.note.nv.tkinfo,"",@"SHT_NOTE"
	.sectionflags	@"SHF_NOTE_NV_TKINFO"
	.tkinfo
        /*0018*/ 	.word	0x00000002
        /*0030*/ 	.string	""
        /*0030*/ 	.string	"ptxas"
        /*0030*/ 	.string	"Cuda compilation tools, release 13.0, V13.0.88"
        /*0030*/ 	.string	"Build cuda_13.0.r13.0/compiler.36424714_0"
        /*0030*/ 	.string	"-arch sm_100 -m 64 "



//--------------------- .note.nv.cuinfo           --------------------------
	.section	.note.nv.cuinfo,"",@"SHT_NOTE"
	.sectionflags	@"SHF_NOTE_NV_CUINFO"
        /*0018*/ 	.short	0x0002
        /*001a*/ 	.short	0x0064
        /*001c*/ 	.short	0x0082
	.zero		2


//--------------------- .nv.info                  --------------------------
	.section	.nv.info,"",@"SHT_CUDA_INFO"
	.align	4


	//----- nvinfo : EIATTR_REGCOUNT
	.align		4
        /*0000*/ 	.byte	0x04, 0x2f
        /*0002*/ 	.short	(.L_1 - .L_0)
	.align		4
.L_0:
        /*0004*/ 	.word	index@(_Z14testPrefixScanj)
        /*0008*/ 	.word	0x0000000f


	//----- nvinfo : EIATTR_FRAME_SIZE
	.align		4
.L_1:
        /*000c*/ 	.byte	0x04, 0x11
        /*000e*/ 	.short	(.L_3 - .L_2)
	.align		4
.L_2:
        /*0010*/ 	.word	index@(_Z14testPrefixScanj)
        /*0014*/ 	.word	0x00000000


	//----- nvinfo : EIATTR_MIN_STACK_SIZE
	.align		4
.L_3:
        /*0018*/ 	.byte	0x04, 0x12
        /*001a*/ 	.short	(.L_5 - .L_4)
	.align		4
.L_4:
        /*001c*/ 	.word	index@(_Z14testPrefixScanj)
        /*0020*/ 	.word	0x00000000
.L_5:


//--------------------- .nv.compat                --------------------------
	.section	.nv.compat,"",@"SHT_CUDA_COMPAT_INFO"
	.align	4
        /*0000*/ 	.byte	0x02, 0x09, 0x00, 0x00, 0x02, 0x02, 0x01, 0x00, 0x02, 0x05, 0x05, 0x00, 0x03, 0x07, 0x01, 0x01
        /*0010*/ 	.byte	0x02, 0x03, 0x00, 0x00, 0x02, 0x06, 0x01, 0x00, 0x04, 0x0b, 0x08, 0x00, 0x09, 0x00, 0x00, 0x00
        /*0020*/ 	.byte	0x00, 0x00, 0x00, 0x00


//--------------------- .nv.info._Z14testPrefixScanj --------------------------
	.section	.nv.info._Z14testPrefixScanj,"",@"SHT_CUDA_INFO"
	.sectionflags	@""
	.align	4


	//----- nvinfo : EIATTR_CUDA_API_VERSION
	.align		4
        /*0000*/ 	.byte	0x04, 0x37
        /*0002*/ 	.short	(.L_7 - .L_6)
.L_6:
        /*0004*/ 	.word	0x00000082


	//----- nvinfo : EIATTR_KPARAM_INFO
	.align		4
.L_7:
        /*0008*/ 	.byte	0x04, 0x17
        /*000a*/ 	.short	(.L_9 - .L_8)
.L_8:
        /*000c*/ 	.word	0x00000000
        /*0010*/ 	.short	0x0000
        /*0012*/ 	.short	0x0000
        /*0014*/ 	.byte	0x00, 0xf0, 0x11, 0x00


	//----- nvinfo : EIATTR_SPARSE_MMA_MASK
	.align		4
.L_9:
        /*0018*/ 	.byte	0x03, 0x50
        /*001a*/ 	.short	0x0000


	//----- nvinfo : EIATTR_MAXREG_COUNT
	.align		4
        /*001c*/ 	.byte	0x03, 0x1b
        /*001e*/ 	.short	0x00ff


	//----- nvinfo : EIATTR_NUM_BARRIERS
	.align		4
        /*0020*/ 	.byte	0x02, 0x4c
        /*0022*/ 	.byte	0x01
	.zero		1


	//----- nvinfo : EIATTR_MERCURY_ISA_VERSION
	.align		4
        /*0024*/ 	.byte	0x03, 0x5f
        /*0026*/ 	.short	0x0101


	//----- nvinfo : EIATTR_COOP_GROUP_MASK_REGIDS
	.align		4
        /*0028*/ 	.byte	0x04, 0x29
        /*002a*/ 	.short	(.L_11 - .L_10)


	//   ....[0]....
.L_10:
        /*002c*/ 	.word	0xffffffff


	//   ....[1]....
        /*0030*/ 	.word	0xffffffff


	//   ....[2]....
        /*0034*/ 	.word	0xffffffff


	//   ....[3]....
        /*0038*/ 	.word	0xffffffff


	//   ....[4]....
        /*003c*/ 	.word	0xffffffff


	//   ....[5]....
        /*0040*/ 	.word	0xffffffff


	//   ....[6]....
        /*0044*/ 	.word	0x05000009


	//   ....[7]....
        /*0048*/ 	.word	0x05000009


	//   ....[8]....
        /*004c*/ 	.word	0x05000009


	//   ....[9]....
        /*0050*/ 	.word	0x05000009


	//   ....[10]....
        /*0054*/ 	.word	0x05000009


	//----- nvinfo : EIATTR_COOP_GROUP_INSTR_OFFSETS
	.align		4
.L_11:
        /*0058*/ 	.byte	0x04, 0x28
        /*005a*/ 	.short	(.L_13 - .L_12)


	//   ....[0]....
.L_12:
        /*005c*/ 	.word	0x00000230


	//   ....[1]....
        /*0060*/ 	.word	0x00000270


	//   ....[2]....
        /*0064*/ 	.word	0x000002b0


	//   ....[3]....
        /*0068*/ 	.word	0x000002f0


	//   ....[4]....
        /*006c*/ 	.word	0x00000330


	//   ....[5]....
        /*0070*/ 	.word	0x00000390


	//   ....[6]....
        /*0074*/ 	.word	0x00000430


	//   ....[7]....
        /*0078*/ 	.word	0x000004b0


	//   ....[8]....
        /*007c*/ 	.word	0x00000530


	//   ....[9]....
        /*0080*/ 	.word	0x000005c0


	//   ....[10]....
        /*0084*/ 	.word	0x00000650


	//----- nvinfo : EIATTR_VRC_CTA_INIT_COUNT
	.align		4
.L_13:
        /*0088*/ 	.byte	0x02, 0x4a
	.zero		1
	.zero		1


	//----- nvinfo : EIATTR_EXIT_INSTR_OFFSETS
	.align		4
        /*008c*/ 	.byte	0x04, 0x1c
        /*008e*/ 	.short	(.L_15 - .L_14)


	//   ....[0]....
.L_14:
        /*0090*/ 	.word	0x000003d0


	//----- nvinfo : EIATTR_CRS_STACK_SIZE
	.align		4
.L_15:
        /*0094*/ 	.byte	0x04, 0x1e
        /*0096*/ 	.short	(.L_17 - .L_16)
.L_16:
        /*0098*/ 	.word	0x00000000


	//----- nvinfo : EIATTR_CBANK_PARAM_SIZE
	.align		4
.L_17:
        /*009c*/ 	.byte	0x03, 0x19
        /*009e*/ 	.short	0x0004


	//----- nvinfo : EIATTR_PARAM_CBANK
	.align		4
        /*00a0*/ 	.byte	0x04, 0x0a
        /*00a2*/ 	.short	(.L_19 - .L_18)
	.align		4
.L_18:
        /*00a4*/ 	.word	index@(.nv.constant0._Z14testPrefixScanj)
        /*00a8*/ 	.short	0x0380
        /*00aa*/ 	.short	0x0004


	//----- nvinfo : EIATTR_SW_WAR
	.align		4
.L_19:
        /*00ac*/ 	.byte	0x04, 0x36
        /*00ae*/ 	.short	(.L_21 - .L_20)
.L_20:
        /*00b0*/ 	.word	0x00000008
.L_21:


//--------------------- .nv.callgraph             --------------------------
	.section	.nv.callgraph,"",@"SHT_CUDA_CALLGRAPH"
	.align	4
	.sectionentsize	8
	.align		4
        /*0000*/ 	.word	0x00000000
	.align		4
        /*0004*/ 	.word	0xffffffff
	.align		4
        /*0008*/ 	.word	0x00000000
	.align		4
        /*000c*/ 	.word	0xfffffffe
	.align		4
        /*0010*/ 	.word	0x00000000
	.align		4
        /*0014*/ 	.word	0xfffffffd
	.align		4
        /*0018*/ 	.word	0x00000000
	.align		4
        /*001c*/ 	.word	0xfffffffc


//--------------------- .text._Z14testPrefixScanj --------------------------
	.section	.text._Z14testPrefixScanj,"ax",@progbits
	.align	128
        .global         _Z14testPrefixScanj
        .type           _Z14testPrefixScanj,@function
        .size           _Z14testPrefixScanj,(.L_x_13 - _Z14testPrefixScanj)
        .other          _Z14testPrefixScanj,@"STO_CUDA_ENTRY STV_DEFAULT"
_Z14testPrefixScanj:
.text._Z14testPrefixScanj:
[----:B------:R-:W-:Y:S01]  /*0000*/  LDC R1, c[0x0][0x37c] ;  /* 0x0000df00ff017b82 */ /* 0x000fe20000000800 */
[----:B------:R-:W0:Y:S01]  /*0010*/  S2R R0, SR_TID.X ;  /* 0x0000000000007919 */ /* 0x000e220000002100 */
[----:B------:R-:W0:Y:S01]  /*0020*/  LDCU UR4, c[0x0][0x380] ;  /* 0x00007000ff0477ac */ /* 0x000e220008000800 */
[----:B------:R-:W-:Y:S01]  /*0030*/  BSSY.RECONVERGENT B0, `(.L_x_0) ;  /* 0x000000e000007945 */ /* 0x000fe20003800200 */
[----:B0-----:R-:W-:-:S13]  /*0040*/  ISETP.GE.U32.AND P0, PT, R0, UR4, PT ;  /* 0x0000000400007c0c */ /* 0x001fda000bf06070 */
[----:B------:R-:W-:Y:S05]  /*0050*/  @P0 BRA `(.L_x_1) ;  /* 0x00000000002c0947 */ /* 0x000fea0003800000 */
[----:B------:R-:W0:Y:S01]  /*0060*/  S2R R3, SR_CgaCtaId ;  /* 0x0000000000037919 */ /* 0x000e220000008800 */
[----:B------:R-:W1:Y:S01]  /*0070*/  LDC R6, c[0x0][0x360] ;  /* 0x0000d800ff067b82 */ /* 0x000e620000000800 */
[----:B------:R-:W-:Y:S01]  /*0080*/  MOV R2, 0x400 ;  /* 0x0000040000027802 */ /* 0x000fe20000000f00 */
[----:B------:R-:W-:-:S03]  /*0090*/  IMAD.MOV.U32 R5, RZ, RZ, 0x1 ;  /* 0x00000001ff057424 */ /* 0x000fc600078e00ff */
[----:B0-----:R-:W-:Y:S01]  /*00a0*/  LEA R2, R3, R2, 0x18 ;  /* 0x0000000203027211 */ /* 0x001fe200078ec0ff */
[----:B------:R-:W-:-:S07]  /*00b0*/  IMAD.MOV.U32 R3, RZ, RZ, R0 ;  /* 0x000000ffff037224 */ /* 0x000fce00078e0000 */
.L_x_2:
[----:B------:R-:W-:Y:S02]  /*00c0*/  IMAD R4, R3, 0x2, R2 ;  /* 0x0000000203047824 */ /* 0x000fe400078e0202 */
[----:B-1----:R-:W-:-:S03]  /*00d0*/  IMAD.IADD R3, R6, 0x1, R3 ;  /* 0x0000000106037824 */ /* 0x002fc600078e0203 */
[----:B------:R0:W-:Y:S02]  /*00e0*/  STS.U16 [R4], R5 ;  /* 0x0000000504007388 */ /* 0x0001e40000000400 */
[----:B------:R-:W-:-:S13]  /*00f0*/  ISETP.GE.U32.AND P0, PT, R3, UR4, PT ;  /* 0x0000000403007c0c */ /* 0x000fda000bf06070 */
[----:B0-----:R-:W-:Y:S05]  /*0100*/  @!P0 BRA `(.L_x_2) ;  /* 0xfffffffc00ec8947 */ /* 0x001fea000383ffff */
.L_x_1:
[----:B------:R-:W-:Y:S05]  /*0110*/  BSYNC.RECONVERGENT B0 ;  /* 0x0000000000007941 */ /* 0x000fea0003800200 */
.L_x_0:
[----:B------:R-:W-:Y:S01]  /*0120*/  BAR.SYNC.DEFER_BLOCKING 0x0 ;  /* 0x0000000000007b1d */ /* 0x000fe20000010000 */
[----:B------:R-:W-:-:S13]  /*0130*/  ISETP.GE.U32.AND P0, PT, R0, UR4, PT ;  /* 0x0000000400007c0c */ /* 0x000fda000bf06070 */
[----:B------:R-:W-:Y:S05]  /*0140*/  @P0 BRA `(.L_x_3) ;  /* 0x0000000000980947 */ /* 0x000fea0003800000 */
[----:B------:R-:W0:Y:S01]  /*0150*/  S2R R2, SR_CgaCtaId ;  /* 0x0000000000027919 */ /* 0x000e220000008800 */
[----:B------:R-:W1:Y:S01]  /*0160*/  LDC R3, c[0x0][0x360] ;  /* 0x0000d800ff037b82 */ /* 0x000e620000000800 */
[----:B------:R-:W-:Y:S02]  /*0170*/  LOP3.LUT R4, R0, 0x1f, RZ, 0xc0, !PT ;  /* 0x0000001f00047812 */ /* 0x000fe400078ec0ff */
[----:B------:R-:W-:Y:S02]  /*0180*/  MOV R5, 0x400 ;  /* 0x0000040000057802 */ /* 0x000fe40000000f00 */
[C---:B------:R-:W-:Y:S02]  /*0190*/  ISETP.GE.U32.AND P4, PT, R4.reuse, 0x10, PT ;  /* 0x000000100400780c */ /* 0x040fe40003f86070 */
[C---:B------:R-:W-:Y:S02]  /*01a0*/  ISETP.GE.U32.AND P3, PT, R4.reuse, 0x8, PT ;  /* 0x000000080400780c */ /* 0x040fe40003f66070 */
[----:B------:R-:W-:-:S02]  /*01b0*/  ISETP.GE.U32.AND P2, PT, R4, 0x4, PT ;  /* 0x000000040400780c */ /* 0x000fc40003f46070 */
[C---:B------:R-:W-:Y:S02]  /*01c0*/  ISETP.GE.U32.AND P1, PT, R4.reuse, 0x2, PT ;  /* 0x000000020400780c */ /* 0x040fe40003f26070 */
[----:B------:R-:W-:Y:S02]  /*01d0*/  ISETP.NE.AND P0, PT, R4, RZ, PT ;  /* 0x000000ff0400720c */ /* 0x000fe40003f05270 */
[----:B0-----:R-:W-:-:S11]  /*01e0*/  LEA R5, R2, R5, 0x18 ;  /* 0x0000000502057211 */ /* 0x001fd600078ec0ff */
.L_x_5:
[----:B0-2---:R-:W-:Y:S01]  /*01f0*/  IMAD R2, R0, 0x2, R5 ;  /* 0x0000000200027824 */ /* 0x005fe200078e0205 */
[----:B------:R-:W-:-:S04]  /*0200*/  UMOV UR5, 0xffffffff ;  /* 0xffffffff00057882 */ /* 0x000fc80000000000 */
[----:B------:R0:W2:Y:S01]  /*0210*/  LDS.U16 R4, [R2] ;  /* 0x0000000002047984 */ /* 0x0000a20000000400 */
[----:B------:R-:W-:Y:S05]  /*0220*/  BRA.DIV UR5, `(.L_x_4) ;  /* 0x00000002056c7947 */ /* 0x000fea000b800000 */
[----:B--2---:R-:W2:Y:S02]  /*0230*/  SHFL.UP PT, R6, R4, 0x1, RZ ;  /* 0x0420000004067989 */ /* 0x004ea400000e00ff */
[----:B--2---:R-:W-:-:S05]  /*0240*/  SEL R7, R6, RZ, P0 ;  /* 0x000000ff06077207 */ /* 0x004fca0000000000 */
[----:B------:R-:W-:-:S05]  /*0250*/  IMAD.IADD R7, R4, 0x1, R7 ;  /* 0x0000000104077824 */ /* 0x000fca00078e0207 */
[----:B------:R-:W-:-:S06]  /*0260*/  LOP3.LUT R6, R7, 0xffff, RZ, 0xc0, !PT ;  /* 0x0000ffff07067812 */ /* 0x000fcc00078ec0ff */
[----:B------:R-:W2:Y:S02]  /*0270*/  SHFL.UP PT, R6, R6, 0x2, RZ ;  /* 0x0440000006067989 */ /* 0x000ea400000e00ff */
        /* <DEDUP_REMOVED lines=12> */
.L_x_11:
[----:B-1----:R-:W-:Y:S01]  /*0340*/  IMAD.IADD R0, R3, 0x1, R0 ;  /* 0x0000000103007824 */ /* 0x002fe200078e0200 */
[----:B--2---:R-:W-:-:S04]  /*0350*/  SEL R6, R6, RZ, P4 ;  /* 0x000000ff06067207 */ /* 0x004fc80002000000 */
[----:B------:R-:W-:Y:S01]  /*0360*/  ISETP.GE.U32.AND P5, PT, R0, UR4, PT ;  /* 0x0000000400007c0c */ /* 0x000fe2000bfa6070 */
[----:B------:R-:W-:-:S05]  /*0370*/  IMAD.IADD R7, R7, 0x1, R6 ;  /* 0x0000000107077824 */ /* 0x000fca00078e0206 */
[----:B------:R2:W-:Y:S01]  /*0380*/  STS.U16 [R2], R7 ;  /* 0x0000000702007388 */ /* 0x0005e20000000400 */
[----:B------:R-:W-:Y:S06]  /*0390*/  WARPSYNC.ALL ;  /* 0x0000000000007948 */ /* 0x000fec0003800000 */
[----:B------:R-:W-:Y:S05]  /*03a0*/  @!P5 BRA `(.L_x_5) ;  /* 0xfffffffc0090d947 */ /* 0x000fea000383ffff */
.L_x_3:
[----:B------:R-:W-:Y:S05]  /*03b0*/  WARPSYNC.ALL ;  /* 0x0000000000007948 */ /* 0x000fea0003800000 */
[----:B------:R-:W-:Y:S06]  /*03c0*/  BAR.SYNC.DEFER_BLOCKING 0x0 ;  /* 0x0000000000007b1d */ /* 0x000fec0000010000 */
[----:B------:R-:W-:Y:S05]  /*03d0*/  EXIT ;  /* 0x000000000000794d */ /* 0x000fea0003800000 */
.L_x_4:
[----:B--2---:R-:W-:Y:S02]  /*03e0*/  IMAD.MOV.U32 R10, RZ, RZ, R4 ;  /* 0x000000ffff0a7224 */ /* 0x004fe400078e0004 */
[----:B------:R-:W-:Y:S02]  /*03f0*/  IMAD.MOV.U32 R11, RZ, RZ, 0x1 ;  /* 0x00000001ff0b7424 */ /* 0x000fe400078e00ff */
[----:B------:R-:W-:Y:S02]  /*0400*/  IMAD.MOV.U32 R12, RZ, RZ, RZ ;  /* 0x000000ffff0c7224 */ /* 0x000fe400078e00ff */
[----:B------:R-:W-:-:S07]  /*0410*/  IMAD.MOV.U32 R9, RZ, RZ, -0x1 ;  /* 0xffffffffff097424 */ /* 0x000fce00078e00ff */
[----:B01----:R-:W-:Y:S05]  /*0420*/  WARPSYNC.COLLECTIVE R9, `(.L_x_6) ;  /* 0x0000000009087348 */ /* 0x003fea0003c00000 */
[----:B------:R2:W3:Y:S02]  /*0430*/  SHFL.UP P5, R6, R10, R11, R12 ;  /* 0x0400000b0a067389 */ /* 0x0004e400000a000c */
[----:B0123--:R-:W-:Y:S05]  /*0440*/  ENDCOLLECTIVE ;  /* 0x000000000000791b */ /* 0x00ffea0003800000 */
.L_x_6:
[----:B------:R-:W-:Y:S01]  /*0450*/  IMAD.MOV.U32 R11, RZ, RZ, 0x2 ;  /* 0x00000002ff0b7424 */ /* 0x000fe200078e00ff */
[----:B------:R-:W-:-:S05]  /*0460*/  SEL R7, R6, RZ, P0 ;  /* 0x000000ff06077207 */ /* 0x000fca0000000000 */
[----:B------:R-:W-:-:S05]  /*0470*/  IMAD.IADD R7, R4, 0x1, R7 ;  /* 0x0000000104077824 */ /* 0x000fca00078e0207 */
[----:B------:R-:W-:-:S05]  /*0480*/  LOP3.LUT R6, R7, 0xffff, RZ, 0xc0, !PT ;  /* 0x0000ffff07067812 */ /* 0x000fca00078ec0ff */
[----:B------:R-:W-:-:S07]  /*0490*/  IMAD.MOV.U32 R10, RZ, RZ, R6 ;  /* 0x000000ffff0a7224 */ /* 0x000fce00078e0006 */
[----:B------:R-:W-:Y:S05]  /*04a0*/  WARPSYNC.COLLECTIVE R9, `(.L_x_7) ;  /* 0x0000000009087348 */ /* 0x000fea0003c00000 */
[----:B------:R0:W1:Y:S02]  /*04b0*/  SHFL.UP P5, R6, R10, R11, R12 ;  /* 0x0400000b0a067389 */ /* 0x00006400000a000c */
[----:B01----:R-:W-:Y:S05]  /*04c0*/  ENDCOLLECTIVE ;  /* 0x000000000000791b */ /* 0x003fea0003800000 */
.L_x_7:
        /* <DEDUP_REMOVED lines=8> */
.L_x_8:
[----:B------:R-:W-:Y:S02]  /*0550*/  IMAD.MOV.U32 R11, RZ, RZ, 0x8 ;  /* 0x00000008ff0b7424 */ /* 0x000fe400078e00ff */
[----:B------:R-:W-:-:S05]  /*0560*/  IMAD.MOV.U32 R8, RZ, RZ, R6 ;  /* 0x000000ffff087224 */ /* 0x000fca00078e0006 */
[----:B------:R-:W-:-:S05]  /*0570*/  SEL R8, R8, RZ, P2 ;  /* 0x000000ff08087207 */ /* 0x000fca0001000000 */
[----:B------:R-:W-:-:S05]  /*0580*/  IMAD.IADD R7, R7, 0x1, R8 ;  /* 0x0000000107077824 */ /* 0x000fca00078e0208 */
[----:B------:R-:W-:-:S05]  /*0590*/  LOP3.LUT R4, R7, 0xffff, RZ, 0xc0, !PT ;  /* 0x0000ffff07047812 */ /* 0x000fca00078ec0ff */
[----:B------:R-:W-:-:S07]  /*05a0*/  IMAD.MOV.U32 R10, RZ, RZ, R4 ;  /* 0x000000ffff0a7224 */ /* 0x000fce00078e0004 */
[----:B------:R-:W-:Y:S05]  /*05b0*/  WARPSYNC.COLLECTIVE R9, `(.L_x_9) ;  /* 0x0000000009087348 */ /* 0x000fea0003c00000 */
[----:B------:R0:W1:Y:S02]  /*05c0*/  SHFL.UP P5, R6, R10, R11, R12 ;  /* 0x0400000b0a067389 */ /* 0x00006400000a000c */
[----:B01----:R-:W-:Y:S05]  /*05d0*/  ENDCOLLECTIVE ;  /* 0x000000000000791b */ /* 0x003fea0003800000 */
.L_x_9:
        /* <DEDUP_REMOVED lines=9> */
.L_x_10:
[----:B------:R-:W-:Y:S05]  /*0670*/  BRA `(.L_x_11) ;  /* 0xfffffffc00307947 */ /* 0x000fea000383ffff */
.L_x_12:
[----:B------:R-:W-:-:S00]  /*0680*/  BRA `(.L_x_12) ;  /* 0xfffffffc00fc7947 */ /* 0x000fc0000383ffff */
[----:B------:R-:W-:-:S00]  /*0690*/  NOP ;  /* 0x0000000000007918 */ /* 0x000fc00000000000 */
        /* <DEDUP_REMOVED lines=14> */
.L_x_13:


//--------------------- .nv.shared._Z14testPrefixScanj --------------------------
	.section	.nv.shared._Z14testPrefixScanj,"aw",@nobits
	.sectionflags	@""
	.align	2
.nv.shared._Z14testPrefixScanj:
	.zero		3072


//--------------------- .nv.shared.reserved.0     --------------------------
	.section	.nv.shared.reserved.0,"aw",@nobits
	.weak		__nv_reservedSMEM_offset_0_alias
	.size		__nv_reservedSMEM_offset_0_alias, 0, 64
	.other		__nv_reservedSMEM_offset_0_alias,@"STO_CUDA_RESERVED_SHARED STV_DEFAULT"
__nv_reservedSMEM_offset_0_alias:
	.zero		0
	.zero		64


//--------------------- .nv.constant0._Z14testPrefixScanj --------------------------
	.section	.nv.constant0._Z14testPrefixScanj,"a",@progbits
	.sectionflags	@""
	.align	4
.nv.constant0._Z14testPrefixScanj:
	.zero		900


//--------------------- SYMBOLS --------------------------

	.type		.nv.reservedSmem.offset0,@object
	.size		.nv.reservedSmem.offset0,0x4
	.type		.nv.reservedSmem.cap,@object
	.size		.nv.reservedSmem.cap,0x4
